//
// Generated by NVIDIA NVVM Compiler
//
// Compiler Build ID: CL-36424714
// Cuda compilation tools, release 13.0, V13.0.88
// Based on NVVM 20.0.0
//

.version 9.0
.target sm_100
.address_size 64

	// .globl	_ZN4ohmy7quantum24qhash_kernel_placeholderEv

.visible .entry _ZN4ohmy7quantum24qhash_kernel_placeholderEv()
{


	ret;

}


// ===== COMPILED SASS (sm_100) =====

	.target	sm_100

	.elftype	@"ET_EXEC"


//--------------------- .note.nv.tkinfo           --------------------------
	.section	.note.nv.tkinfo,"",@"SHT_NOTE"
	.sectionflags	@"SHF_NOTE_NV_TKINFO"
	.tkinfo
        /*0018*/ 	.word	0x00000002
        /*0030*/ 	.string	""
        /*0030*/ 	.string	"ptxas"
        /*0030*/ 	.string	"Cuda compilation tools, release 13.0, V13.0.88"
        /*0030*/ 	.string	"Build cuda_13.0.r13.0/compiler.36424714_0"
        /*0030*/ 	.string	"-arch sm_100 -m 64 "



//--------------------- .note.nv.cuinfo           --------------------------
	.section	.note.nv.cuinfo,"",@"SHT_NOTE"
	.sectionflags	@"SHF_NOTE_NV_CUINFO"
        /*0018*/ 	.short	0x0002
        /*001a*/ 	.short	0x0064
        /*001c*/ 	.short	0x0082
	.zero		2


//--------------------- .nv.info                  --------------------------
	.section	.nv.info,"",@"SHT_CUDA_INFO"
	.align	4


	//----- nvinfo : EIATTR_REGCOUNT
	.align		4
        /*0000*/ 	.byte	0x04, 0x2f
        /*0002*/ 	.short	(.L_1 - .L_0)
	.align		4
.L_0:
        /*0004*/ 	.word	index@(_ZN4ohmy7quantum24qhash_kernel_placeholderEv)
        /*0008*/ 	.word	0x00000004


	//----- nvinfo : EIATTR_FRAME_SIZE
	.align		4
.L_1:
        /*000c*/ 	.byte	0x04, 0x11
        /*000e*/ 	.short	(.L_3 - .L_2)
	.align		4
.L_2:
        /*0010*/ 	.word	index@(_ZN4ohmy7quantum24qhash_kernel_placeholderEv)
        /*0014*/ 	.word	0x00000000


	//----- nvinfo : EIATTR_MIN_STACK_SIZE
	.align		4
.L_3:
        /*0018*/ 	.byte	0x04, 0x12
        /*001a*/ 	.short	(.L_5 - .L_4)
	.align		4
.L_4:
        /*001c*/ 	.word	index@(_ZN4ohmy7quantum24qhash_kernel_placeholderEv)
        /*0020*/ 	.word	0x00000000
.L_5:


//--------------------- .nv.compat                --------------------------
	.section	.nv.compat,"",@"SHT_CUDA_COMPAT_INFO"
	.align	4
        /*0000*/ 	.byte	0x02, 0x09, 0x00, 0x00, 0x02, 0x02, 0x01, 0x00, 0x02, 0x05, 0x05, 0x00, 0x03, 0x07, 0x01, 0x01
        /*0010*/ 	.byte	0x02, 0x03, 0x00, 0x00, 0x02, 0x06, 0x01, 0x00, 0x04, 0x0b, 0x08, 0x00, 0x09, 0x00, 0x00, 0x00
        /*0020*/ 	.byte	0x00, 0x00, 0x00, 0x00


//--------------------- .nv.info._ZN4ohmy7quantum24qhash_kernel_placeholderEv --------------------------
	.section	.nv.info._ZN4ohmy7quantum24qhash_kernel_placeholderEv,"",@"SHT_CUDA_INFO"
	.sectionflags	@""
	.align	4


	//----- nvinfo : EIATTR_CUDA_API_VERSION
	.align		4
        /*0000*/ 	.byte	0x04, 0x37
        /*0002*/ 	.short	(.L_7 - .L_6)
.L_6:
        /*0004*/ 	.word	0x00000082


	//----- nvinfo : EIATTR_SPARSE_MMA_MASK
	.align		4
.L_7:
        /*0008*/ 	.byte	0x03, 0x50
        /*000a*/ 	.short	0x0000


	//----- nvinfo : EIATTR_MAXREG_COUNT
	.align		4
        /*000c*/ 	.byte	0x03, 0x1b
        /*000e*/ 	.short	0x00ff


	//----- nvinfo : EIATTR_MERCURY_ISA_VERSION
	.align		4
        /*0010*/ 	.byte	0x03, 0x5f
        /*0012*/ 	.short	0x0101


	//----- nvinfo : EIATTR_VRC_CTA_INIT_COUNT
	.align		4
        /*0014*/ 	.byte	0x02, 0x4a
	.zero		1
	.zero		1


	//----- nvinfo : EIATTR_EXIT_INSTR_OFFSETS
	.align		4
        /*0018*/ 	.byte	0x04, 0x1c
        /*001a*/ 	.short	(.L_9 - .L_8)


	//   ....[0]....
.L_8:
        /*001c*/ 	.word	0x00000010


	//----- nvinfo : EIATTR_SW_WAR
	.align		4
.L_9:
        /*0020*/ 	.byte	0x04, 0x36
        /*0022*/ 	.short	(.L_11 - .L_10)
.L_10:
        /*0024*/ 	.word	0x00000008
.L_11:


//--------------------- .nv.callgraph             --------------------------
	.section	.nv.callgraph,"",@"SHT_CUDA_CALLGRAPH"
	.align	4
	.sectionentsize	8
	.align		4
        /*0000*/ 	.word	0x00000000
	.align		4
        /*0004*/ 	.word	0xffffffff
	.align		4
        /*0008*/ 	.word	0x00000000
	.align		4
        /*000c*/ 	.word	0xfffffffe
	.align		4
        /*0010*/ 	.word	0x00000000
	.align		4
        /*0014*/ 	.word	0xfffffffd
	.align		4
        /*0018*/ 	.word	0x00000000
	.align		4
        /*001c*/ 	.word	0xfffffffc


//--------------------- .text._ZN4ohmy7quantum24qhash_kernel_placeholderEv --------------------------
	.section	.text._ZN4ohmy7quantum24qhash_kernel_placeholderEv,"ax",@progbits
	.align	128
        .global         _ZN4ohmy7quantum24qhash_kernel_placeholderEv
        .type           _ZN4ohmy7quantum24qhash_kernel_placeholderEv,@function
        .size           _ZN4ohmy7quantum24qhash_kernel_placeholderEv,(.L_x_1 - _ZN4ohmy7quantum24qhash_kernel_placeholderEv)
        .other          _ZN4ohmy7quantum24qhash_kernel_placeholderEv,@"STO_CUDA_ENTRY STV_DEFAULT"
_ZN4ohmy7quantum24qhash_kernel_placeholderEv:
.text._ZN4ohmy7quantum24qhash_kernel_placeholderEv:
[----:B------:R-:W-:Y:S01]  /*0000*/  LDC R1, c[0x0][0x37c] ;  /* 0x0000df00ff017b82 */ /* 0x000fe20000000800 */
[----:B------:R-:W-:Y:S05]  /*0010*/  EXIT ;  /* 0x000000000000794d */ /* 0x000fea0003800000 */
.L_x_0:
[----:B------:R-:W-:-:S00]  /*0020*/  BRA `(.L_x_0) ;  /* 0xfffffffc00fc7947 */ /* 0x000fc0000383ffff */
[----:B------:R-:W-:-:S00]  /*0030*/  NOP ;  /* 0x0000000000007918 */ /* 0x000fc00000000000 */
        /* <DEDUP_REMOVED lines=12> */
.L_x_1:


//--------------------- .nv.shared.reserved.0     --------------------------
	.section	.nv.shared.reserved.0,"aw",@nobits
	.weak		__nv_reservedSMEM_offset_0_alias
	.size		__nv_reservedSMEM_offset_0_alias, 0, 64
	.other		__nv_reservedSMEM_offset_0_alias,@"STO_CUDA_RESERVED_SHARED STV_DEFAULT"
__nv_reservedSMEM_offset_0_alias:
	.zero		0
	.zero		64


//--------------------- .nv.constant0._ZN4ohmy7quantum24qhash_kernel_placeholderEv --------------------------
	.section	.nv.constant0._ZN4ohmy7quantum24qhash_kernel_placeholderEv,"a",@progbits
	.sectionflags	@""
	.align	4
.nv.constant0._ZN4ohmy7quantum24qhash_kernel_placeholderEv:
	.zero		896


//--------------------- SYMBOLS --------------------------

	.type		.nv.reservedSmem.offset0,@object
	.size		.nv.reservedSmem.offset0,0x4
